	.headerflags	@"EF_CUDA_TEXMODE_UNIFIED EF_CUDA_64BIT_ADDRESS EF_CUDA_ACCELERATORS EF_CUDA_SM90 EF_CUDA_VIRTUAL_SM(EF_CUDA_SM90)"
	.elftype	@"ET_EXEC"


//--------------------- .nv.info                  --------------------------
	.section	.nv.info,"",@"SHT_CUDA_INFO"
	.align	4


	//----- nvinfo : EIATTR_REGCOUNT
	.align		4
        /*0000*/ 	.byte	0x04, 0x2f
        /*0002*/ 	.short	(.L_3 - .L_2)
	.align		4
.L_2:
        /*0004*/ 	.word	index@(triton_poi_fused__native_batch_norm_legit_no_training_add_leaky_relu_25)
        /*0008*/ 	.word	0x0000001e


	//----- nvinfo : EIATTR_MIN_STACK_SIZE
	.align		4
.L_3:
        /*000c*/ 	.byte	0x04, 0x12
        /*000e*/ 	.short	(.L_5 - .L_4)
	.align		4
.L_4:
        /*0010*/ 	.word	index@(triton_poi_fused__native_batch_norm_legit_no_training_add_leaky_relu_25)
        /*0014*/ 	.word	0x00000000


	//----- nvinfo : EIATTR_FRAME_SIZE
	.align		4
.L_5:
        /*0018*/ 	.byte	0x04, 0x11
        /*001a*/ 	.short	(.L_7 - .L_6)
	.align		4
.L_6:
        /*001c*/ 	.word	index@(triton_poi_fused__native_batch_norm_legit_no_training_add_leaky_relu_25)
        /*0020*/ 	.word	0x00000000


	//----- nvinfo : EIATTR_MIN_STACK_SIZE
	.align		4
.L_7:
        /*0024*/ 	.byte	0x04, 0x12
        /*0026*/ 	.short	(.L_9 - .L_8)
	.align		4
.L_8:
        /*0028*/ 	.word	index@(triton_poi_fused__native_batch_norm_legit_no_training_add_leaky_relu_25)
        /*002c*/ 	.word	0x00000000
.L_9:


//--------------------- .nv.info.triton_poi_fused__native_batch_norm_legit_no_training_add_leaky_relu_25 --------------------------
	.section	.nv.info.triton_poi_fused__native_batch_norm_legit_no_training_add_leaky_relu_25,"",@"SHT_CUDA_INFO"
	.sectionflags	@""
	.align	4


	//----- nvinfo : EIATTR_CUDA_API_VERSION
	.align		4
        /*0000*/ 	.byte	0x04, 0x37
        /*0002*/ 	.short	(.L_11 - .L_10)
.L_10:
        /*0004*/ 	.word	0x0000007c


	//----- nvinfo : EIATTR_KPARAM_INFO
	.align		4
.L_11:
        /*0008*/ 	.byte	0x04, 0x17
        /*000a*/ 	.short	(.L_13 - .L_12)
.L_12:
        /*000c*/ 	.word	0x00000000
        /*0010*/ 	.short	0x0008
        /*0012*/ 	.short	0x003c
        /*0014*/ 	.byte	0x00, 0xf0, 0x11, 0x00


	//----- nvinfo : EIATTR_KPARAM_INFO
	.align		4
.L_13:
        /*0018*/ 	.byte	0x04, 0x17
        /*001a*/ 	.short	(.L_15 - .L_14)
.L_14:
        /*001c*/ 	.word	0x00000000
        /*0020*/ 	.short	0x0007
        /*0022*/ 	.short	0x0038
        /*0024*/ 	.byte	0x00, 0xf0, 0x11, 0x00


	//----- nvinfo : EIATTR_KPARAM_INFO
	.align		4
.L_15:
        /*0028*/ 	.byte	0x04, 0x17
        /*002a*/ 	.short	(.L_17 - .L_16)
.L_16:
        /*002c*/ 	.word	0x00000000
        /*0030*/ 	.short	0x0006
        /*0032*/ 	.short	0x0030
        /*0034*/ 	.byte	0x00, 0xf4, 0x21, 0x00


	//----- nvinfo : EIATTR_KPARAM_INFO
	.align		4
.L_17:
        /*0038*/ 	.byte	0x04, 0x17
        /*003a*/ 	.short	(.L_19 - .L_18)
.L_18:
        /*003c*/ 	.word	0x00000000
        /*0040*/ 	.short	0x0005
        /*0042*/ 	.short	0x0028
        /*0044*/ 	.byte	0x00, 0xf4, 0x21, 0x00


	//----- nvinfo : EIATTR_KPARAM_INFO
	.align		4
.L_19:
        /*0048*/ 	.byte	0x04, 0x17
        /*004a*/ 	.short	(.L_21 - .L_20)
.L_20:
        /*004c*/ 	.word	0x00000000
        /*0050*/ 	.short	0x0004
        /*0052*/ 	.short	0x0020
        /*0054*/ 	.byte	0x00, 0xf4, 0x21, 0x00


	//----- nvinfo : EIATTR_KPARAM_INFO
	.align		4
.L_21:
        /*0058*/ 	.byte	0x04, 0x17
        /*005a*/ 	.short	(.L_23 - .L_22)
.L_22:
        /*005c*/ 	.word	0x00000000
        /*0060*/ 	.short	0x0003
        /*0062*/ 	.short	0x0018
        /*0064*/ 	.byte	0x00, 0xf4, 0x21, 0x00


	//----- nvinfo : EIATTR_KPARAM_INFO
	.align		4
.L_23:
        /*0068*/ 	.byte	0x04, 0x17
        /*006a*/ 	.short	(.L_25 - .L_24)
.L_24:
        /*006c*/ 	.word	0x00000000
        /*0070*/ 	.short	0x0002
        /*0072*/ 	.short	0x0010
        /*0074*/ 	.byte	0x00, 0xf4, 0x21, 0x00


	//----- nvinfo : EIATTR_KPARAM_INFO
	.align		4
.L_25:
        /*0078*/ 	.byte	0x04, 0x17
        /*007a*/ 	.short	(.L_27 - .L_26)
.L_26:
        /*007c*/ 	.word	0x00000000
        /*0080*/ 	.short	0x0001
        /*0082*/ 	.short	0x0008
        /*0084*/ 	.byte	0x00, 0xf4, 0x21, 0x00


	//----- nvinfo : EIATTR_KPARAM_INFO
	.align		4
.L_27:
        /*0088*/ 	.byte	0x04, 0x17
        /*008a*/ 	.short	(.L_29 - .L_28)
.L_28:
        /*008c*/ 	.word	0x00000000
        /*0090*/ 	.short	0x0000
        /*0092*/ 	.short	0x0000
        /*0094*/ 	.byte	0x00, 0xf4, 0x21, 0x00


	//----- nvinfo : EIATTR_SPARSE_MMA_MASK
	.align		4
.L_29:
        /*0098*/ 	.byte	0x03, 0x50
        /*009a*/ 	.short	0x0000


	//----- nvinfo : EIATTR_MAXREG_COUNT
	.align		4
        /*009c*/ 	.byte	0x03, 0x1b
        /*009e*/ 	.short	0x00ff


	//----- nvinfo : EIATTR_EXIT_INSTR_OFFSETS
	.align		4
        /*00a0*/ 	.byte	0x04, 0x1c
        /*00a2*/ 	.short	(.L_31 - .L_30)


	//   ....[0]....
.L_30:
        /*00a4*/ 	.word	0x00000600


	//   ....[1]....
        /*00a8*/ 	.word	0x000006d0


	//----- nvinfo : EIATTR_REQNTID
	.align		4
.L_31:
        /*00ac*/ 	.byte	0x04, 0x10
        /*00ae*/ 	.short	(.L_33 - .L_32)
.L_32:
        /*00b0*/ 	.word	0x00000080
        /*00b4*/ 	.word	0x00000001
        /*00b8*/ 	.word	0x00000001


	//----- nvinfo : EIATTR_CBANK_PARAM_SIZE
	.align		4
.L_33:
        /*00bc*/ 	.byte	0x03, 0x19
        /*00be*/ 	.short	0x0040


	//----- nvinfo : EIATTR_PARAM_CBANK
	.align		4
        /*00c0*/ 	.byte	0x04, 0x0a
        /*00c2*/ 	.short	(.L_35 - .L_34)
	.align		4
.L_34:
        /*00c4*/ 	.word	index@(.nv.constant0.triton_poi_fused__native_batch_norm_legit_no_training_add_leaky_relu_25)
        /*00c8*/ 	.short	0x0210
        /*00ca*/ 	.short	0x0040


	//----- nvinfo : EIATTR_SW_WAR
	.align		4
.L_35:
        /*00cc*/ 	.byte	0x04, 0x36
        /*00ce*/ 	.short	(.L_37 - .L_36)
.L_36:
        /*00d0*/ 	.word	0x00000008
.L_37:


//--------------------- .nv.callgraph             --------------------------
	.section	.nv.callgraph,"",@"SHT_CUDA_CALLGRAPH"
	.align	4
	.sectionentsize	8
	.align		4
        /*0000*/ 	.word	0x00000000
	.align		4
        /*0004*/ 	.word	0xffffffff
	.align		4
        /*0008*/ 	.word	0x00000000
	.align		4
        /*000c*/ 	.word	0xfffffffe
	.align		4
        /*0010*/ 	.word	0x00000000
	.align		4
        /*0014*/ 	.word	0xfffffffd
	.align		4
        /*0018*/ 	.word	0x00000000
	.align		4
        /*001c*/ 	.word	0xfffffffc


//--------------------- .nv.constant4             --------------------------
	.section	.nv.constant4,"a",@progbits
	.align	8
	.align		8
.nv.constant4:
        /*0000*/ 	.dword	_$_str
	.align		8
        /*0008*/ 	.dword	_$_str_$_2


//--------------------- .text.triton_poi_fused__native_batch_norm_legit_no_training_add_leaky_relu_25 --------------------------
	.section	.text.triton_poi_fused__native_batch_norm_legit_no_training_add_leaky_relu_25,"ax",@progbits
	.sectionflags	@"SHF_BARRIERS=1"
	.align	128
        .global         triton_poi_fused__native_batch_norm_legit_no_training_add_leaky_relu_25
        .type           triton_poi_fused__native_batch_norm_legit_no_training_add_leaky_relu_25,@function
        .size           triton_poi_fused__native_batch_norm_legit_no_training_add_leaky_relu_25,(.L_x_1 - triton_poi_fused__native_batch_norm_legit_no_training_add_leaky_relu_25)
        .other          triton_poi_fused__native_batch_norm_legit_no_training_add_leaky_relu_25,@"STO_CUDA_ENTRY STV_DEFAULT"
triton_poi_fused__native_batch_norm_legit_no_training_add_leaky_relu_25:
.text.triton_poi_fused__native_batch_norm_legit_no_training_add_leaky_relu_25:
[----:B------:R-:W0:Y:S01]  /*0000*/  LDC R1, c[0x0][0x28] ;  /* 0x00000a00ff017b82 */ /* 0x000e220000000800 */
[----:B------:R-:W1:Y:S07]  /*0010*/  S2R R14, SR_TID.X ;  /* 0x00000000000e7919 */ /* 0x000e6e0000002100 */
[----:B------:R-:W2:Y:S01]  /*0020*/  S2UR UR4, SR_CTAID.X ;  /* 0x00000000000479c3 */ /* 0x000ea20000002500 */
[----:B------:R-:W-:Y:S01]  /*0030*/  CS2R R6, SRZ ;  /* 0x0000000000067805 */ /* 0x000fe2000001ff00 */
[----:B------:R-:W-:Y:S01]  /*0040*/  ULDC.64 UR8, c[0x0][0x208] ;  /* 0x0000820000087ab9 */ /* 0x000fe20000000a00 */
[----:B------:R-:W3:Y:S05]  /*0050*/  S2R R15, SR_CTAID.Y ;  /* 0x00000000000f7919 */ /* 0x000eea0000002600 */
[----:B------:R-:W4:Y:S08]  /*0060*/  LDC.64 R2, c[0x0][0x220] ;  /* 0x00008800ff027b82 */ /* 0x000f300000000a00 */
[----:B------:R-:W5:Y:S01]  /*0070*/  LDC.64 R10, c[0x0][0x210] ;  /* 0x00008400ff0a7b82 */ /* 0x000f620000000a00 */
[----:B--2---:R-:W-:-:S07]  /*0080*/  USHF.L.U32 UR4, UR4, 0x2, URZ ;  /* 0x0000000204047899 */ /* 0x004fce000800063f */
[----:B------:R-:W2:Y:S01]  /*0090*/  LDC.64 R8, c[0x0][0x218] ;  /* 0x00008600ff087b82 */ /* 0x000ea20000000a00 */
[----:B-1----:R-:W-:-:S07]  /*00a0*/  LOP3.LUT R0, R14, 0x1, RZ, 0xc0, !PT ;  /* 0x000000010e007812 */ /* 0x002fce00078ec0ff */
[----:B------:R-:W1:Y:S01]  /*00b0*/  LDC.64 R12, c[0x0][0x228] ;  /* 0x00008a00ff0c7b82 */ /* 0x000e620000000a00 */
[----:B------:R-:W-:-:S04]  /*00c0*/  LEA R21, R0, UR4, 0x1 ;  /* 0x0000000400157c11 */ /* 0x000fc8000f8e08ff */
[C---:B------:R-:W-:Y:S01]  /*00d0*/  ISETP.GE.AND P1, PT, R21.reuse, 0x200, PT ;  /* 0x000002001500780c */ /* 0x040fe20003f26270 */
[----:B----4-:R-:W-:Y:S02]  /*00e0*/  IMAD.WIDE R2, R21, 0x4, R2 ;  /* 0x0000000415027825 */ /* 0x010fe400078e0202 */
[----:B------:R-:W4:Y:S08]  /*00f0*/  LDC.64 R16, c[0x0][0x230] ;  /* 0x00008c00ff107b82 */ /* 0x000f300000000a00 */
[----:B------:R-:W5:Y:S02]  /*0100*/  LDC.64 R26, c[0x0][0x238] ;  /* 0x00008e00ff1a7b82 */ /* 0x000f640000000a00 */
[----:B------:R1:W5:Y:S01]  /*0110*/  @!P1 LDG.E.EL.64 R6, desc[UR8][R2.64] ;  /* 0x0000000802069981 */ /* 0x000362000c2e1b00 */
[----:B------:R-:W-:Y:S01]  /*0120*/  SHF.R.U32.HI R18, RZ, 0x1, R14 ;  /* 0x00000001ff127819 */ /* 0x000fe2000001160e */
[----:B---3--:R-:W-:-:S02]  /*0130*/  IMAD.SHL.U32 R15, R15, 0x40, RZ ;  /* 0x000000400f0f7824 */ /* 0x008fc400078e00ff */
[C---:B--2---:R-:W-:Y:S01]  /*0140*/  IMAD.WIDE R8, R21.reuse, 0x4, R8 ;  /* 0x0000000415087825 */ /* 0x044fe200078e0208 */
[----:B------:R-:W-:Y:S02]  /*0150*/  SGXT.U32 R18, R18, 0x6 ;  /* 0x000000061212781a */ /* 0x000fe40000000000 */
[----:B------:R-:W-:Y:S01]  /*0160*/  CS2R R22, SRZ ;  /* 0x0000000000167805 */ /* 0x000fe2000001ff00 */
[----:B-1----:R-:W-:Y:S01]  /*0170*/  IMAD.WIDE R12, R21, 0x4, R12 ;  /* 0x00000004150c7825 */ /* 0x002fe200078e020c */
[----:B------:R-:W-:Y:S02]  /*0180*/  LOP3.LUT R4, R15, R18, RZ, 0xfc, !PT ;  /* 0x000000120f047212 */ /* 0x000fe400078efcff */
[----:B------:R-:W-:Y:S02]  /*0190*/  CS2R R2, SRZ ;  /* 0x0000000000027805 */ /* 0x000fe4000001ff00 */
[C---:B------:R-:W-:Y:S01]  /*01a0*/  ISETP.LT.AND P0, PT, R4.reuse, 0x40, !P1 ;  /* 0x000000400400780c */ /* 0x040fe20004f01270 */
[----:B------:R-:W-:Y:S01]  /*01b0*/  IMAD R19, R4, 0x200, R21 ;  /* 0x0000020004137824 */ /* 0x000fe200078e0215 */
[----:B------:R-:W-:-:S02]  /*01c0*/  CS2R R4, SRZ ;  /* 0x0000000000047805 */ /* 0x000fc4000001ff00 */
[----:B------:R1:W2:Y:S01]  /*01d0*/  @!P1 LDG.E.EL.64 R2, desc[UR8][R8.64] ;  /* 0x0000000808029981 */ /* 0x0002a2000c2e1b00 */
[----:B----4-:R-:W-:-:S04]  /*01e0*/  IMAD.WIDE R16, R21, 0x4, R16 ;  /* 0x0000000415107825 */ /* 0x010fc800078e0210 */
[C---:B-----5:R-:W-:Y:S01]  /*01f0*/  IMAD.WIDE R10, R19.reuse, 0x4, R10 ;  /* 0x00000004130a7825 */ /* 0x060fe200078e020a */
[----:B------:R-:W-:Y:S01]  /*0200*/  CS2R R20, SRZ ;  /* 0x0000000000147805 */ /* 0x000fe2000001ff00 */
[----:B------:R-:W3:Y:S04]  /*0210*/  @!P1 LDG.E.EL.64 R22, desc[UR8][R16.64] ;  /* 0x0000000810169981 */ /* 0x000ee8000c2e1b00 */
[----:B------:R-:W2:Y:S04]  /*0220*/  @P0 LDG.E.EL.64 R4, desc[UR8][R10.64] ;  /* 0x000000080a040981 */ /* 0x000ea8000c2e1b00 */
[----:B------:R-:W3:Y:S01]  /*0230*/  @!P1 LDG.E.EL.64 R20, desc[UR8][R12.64] ;  /* 0x000000080c149981 */ /* 0x000ee2000c2e1b00 */
[----:B------:R-:W-:Y:S01]  /*0240*/  CS2R R24, SRZ ;  /* 0x0000000000187805 */ /* 0x000fe2000001ff00 */
[----:B0-----:R-:W-:-:S05]  /*0250*/  IMAD.WIDE R26, R19, 0x4, R26 ;  /* 0x00000004131a7825 */ /* 0x001fca00078e021a */
[----:B------:R-:W4:Y:S01]  /*0260*/  @P0 LDG.E.EL.64 R24, desc[UR8][R26.64] ;  /* 0x000000081a180981 */ /* 0x000f22000c2e1b00 */
[----:B------:R-:W0:Y:S01]  /*0270*/  S2UR UR6, SR_CgaCtaId ;  /* 0x00000000000679c3 */ /* 0x000e220000008800 */
[----:B------:R-:W-:Y:S02]  /*0280*/  UMOV UR5, 0x400 ;  /* 0x0000040000057882 */ /* 0x000fe40000000000 */
[----:B0-----:R-:W-:Y:S01]  /*0290*/  UPRMT UR5, UR6, 0x654, UR5 ;  /* 0x0000065406057896 */ /* 0x001fe20008000005 */
[----:B------:R-:W-:Y:S01]  /*02a0*/  FADD R6, R6, 9.9999997473787516356e-06 ;  /* 0x3727c5ac06067421 */ /* 0x000fe20000000000 */
[----:B------:R-:W-:-:S03]  /*02b0*/  FADD R7, R7, 9.9999997473787516356e-06 ;  /* 0x3727c5ac07077421 */ /* 0x000fc60000000000 */
[----:B-1----:R-:W0:Y:S08]  /*02c0*/  MUFU.SQRT R8, R6 ;  /* 0x0000000600087308 */ /* 0x002e300000002000 */
[----:B------:R-:W1:Y:S01]  /*02d0*/  MUFU.SQRT R9, R7 ;  /* 0x0000000700097308 */ /* 0x000e620000002000 */
[C---:B0-----:R-:W-:Y:S02]  /*02e0*/  FSETP.GT.AND P0, PT, R8.reuse, 8.50705917302346158658e+37, PT ;  /* 0x7e8000000800780b */ /* 0x041fe40003f04000 */
[----:B------:R-:W-:-:S02]  /*02f0*/  FSETP.GEU.AND P2, PT, R8, 1.175494350822287508e-38, PT ;  /* 0x008000000800780b */ /* 0x000fc40003f4e000 */
[C---:B-1----:R-:W-:Y:S02]  /*0300*/  FSETP.GT.AND P1, PT, R9.reuse, 8.50705917302346158658e+37, PT ;  /* 0x7e8000000900780b */ /* 0x042fe40003f24000 */
[----:B------:R-:W-:-:S07]  /*0310*/  FSETP.GEU.AND P3, PT, R9, 1.175494350822287508e-38, PT ;  /* 0x008000000900780b */ /* 0x000fce0003f6e000 */
[----:B------:R-:W-:-:S04]  /*0320*/  @P0 FMUL R8, R8, 0.25 ;  /* 0x3e80000008080820 */ /* 0x000fc80000400000 */
[----:B------:R-:W-:Y:S01]  /*0330*/  @!P2 FMUL R8, R8, 16777216 ;  /* 0x4b8000000808a820 */ /* 0x000fe20000400000 */
[----:B------:R-:W-:-:S04]  /*0340*/  @P1 FMUL R9, R9, 0.25 ;  /* 0x3e80000009091820 */ /* 0x000fc80000400000 */
[----:B------:R-:W-:Y:S01]  /*0350*/  @!P3 FMUL R9, R9, 16777216 ;  /* 0x4b8000000909b820 */ /* 0x000fe20000400000 */
[----:B------:R-:W0:Y:S01]  /*0360*/  MUFU.RCP R8, R8 ;  /* 0x0000000800087308 */ /* 0x000e220000001000 */
[----:B------:R-:W-:-:S07]  /*0370*/  IMAD.MOV.U32 R6, RZ, RZ, 0x3e800000 ;  /* 0x3e800000ff067424 */ /* 0x000fce00078e00ff */
[----:B------:R-:W1:Y:S01]  /*0380*/  MUFU.RCP R9, R9 ;  /* 0x0000000900097308 */ /* 0x000e620000001000 */
[C---:B------:R-:W-:Y:S02]  /*0390*/  FSEL R7, R6.reuse, 1, P0 ;  /* 0x3f80000006077808 */ /* 0x040fe40000000000 */
[----:B------:R-:W-:-:S03]  /*03a0*/  FSEL R6, R6, 1, P1 ;  /* 0x3f80000006067808 */ /* 0x000fc60000800000 */
[----:B------:R-:W-:Y:S02]  /*03b0*/  @!P2 FMUL R7, R7, 16777216 ;  /* 0x4b8000000707a820 */ /* 0x000fe40000400000 */
[----:B------:R-:W-:Y:S01]  /*03c0*/  @!P3 FMUL R6, R6, 16777216 ;  /* 0x4b8000000606b820 */ /* 0x000fe20000400000 */
[----:B--2---:R-:W-:Y:S01]  /*03d0*/  FADD R2, -R2, R4 ;  /* 0x0000000402027221 */ /* 0x004fe20000000100 */
[----:B0-----:R-:W-:Y:S01]  /*03e0*/  FMUL R7, R8, R7 ;  /* 0x0000000708077220 */ /* 0x001fe20000400000 */
[----:B------:R-:W-:Y:S01]  /*03f0*/  FADD R3, -R3, R5 ;  /* 0x0000000503037221 */ /* 0x000fe20000000100 */
[----:B-1----:R-:W-:Y:S02]  /*0400*/  FMUL R6, R9, R6 ;  /* 0x0000000609067220 */ /* 0x002fe40000400000 */
[----:B------:R-:W-:Y:S02]  /*0410*/  FMUL R7, R2, R7 ;  /* 0x0000000702077220 */ /* 0x000fe40000400000 */
[----:B------:R-:W-:-:S02]  /*0420*/  FMUL R6, R3, R6 ;  /* 0x0000000603067220 */ /* 0x000fc40000400000 */
[----:B---3--:R-:W-:Y:S02]  /*0430*/  FFMA R7, R7, R20, R22 ;  /* 0x0000001407077223 */ /* 0x008fe40000000016 */
[----:B------:R-:W-:-:S03]  /*0440*/  FFMA R6, R6, R21, R23 ;  /* 0x0000001506067223 */ /* 0x000fc60000000017 */
[----:B------:R-:W-:Y:S02]  /*0450*/  FSETP.GT.AND P0, PT, R7, RZ, PT ;  /* 0x000000ff0700720b */ /* 0x000fe40003f04000 */
[----:B------:R-:W-:Y:S01]  /*0460*/  FSETP.GT.AND P1, PT, R6, RZ, PT ;  /* 0x000000ff0600720b */ /* 0x000fe20003f24000 */
[C---:B------:R-:W-:Y:S01]  /*0470*/  IMAD.SHL.U32 R3, R0.reuse, 0x80, RZ ;  /* 0x0000008000037824 */ /* 0x040fe200078e00ff */
[----:B------:R-:W-:-:S04]  /*0480*/  LEA R5, R0, UR5, 0x4 ;  /* 0x0000000500057c11 */ /* 0x000fc8000f8e20ff */
[C---:B------:R-:W-:Y:S02]  /*0490*/  LOP3.LUT R18, R3.reuse, R18, RZ, 0xfc, !PT ;  /* 0x0000001203127212 */ /* 0x040fe400078efcff */
[----:B------:R-:W-:-:S03]  /*04a0*/  LEA.HI R3, R3, UR5, RZ, 0x1d ;  /* 0x0000000503037c11 */ /* 0x000fc6000f8fe8ff */
[----:B------:R-:W-:Y:S02]  /*04b0*/  @!P0 FMUL R7, R7, 0.10000000149011611938 ;  /* 0x3dcccccd07078820 */ /* 0x000fe40000400000 */
[----:B------:R-:W-:Y:S01]  /*04c0*/  @!P1 FMUL R6, R6, 0.10000000149011611938 ;  /* 0x3dcccccd06069820 */ /* 0x000fe20000400000 */
[----:B------:R-:W-:Y:S02]  /*04d0*/  IMAD.SHL.U32 R2, R14, 0x2, RZ ;  /* 0x000000020e027824 */ /* 0x000fe400078e00ff */
[----:B----4-:R-:W-:Y:S01]  /*04e0*/  FADD R24, R7, R24 ;  /* 0x0000001807187221 */ /* 0x010fe20000000000 */
[C---:B------:R-:W-:Y:S01]  /*04f0*/  IMAD R5, R18.reuse, 0x4, R5 ;  /* 0x0000000412057824 */ /* 0x040fe200078e0205 */
[----:B------:R-:W-:Y:S01]  /*0500*/  LEA R18, R18, R3, 0x2 ;  /* 0x0000000312127211 */ /* 0x000fe200078e10ff */
[----:B------:R-:W-:Y:S01]  /*0510*/  FADD R25, R6, R25 ;  /* 0x0000001906197221 */ /* 0x000fe20000000000 */
[----:B------:R-:W-:Y:S02]  /*0520*/  SHF.R.U32.HI R4, RZ, 0x5, R14 ;  /* 0x00000005ff047819 */ /* 0x000fe4000001160e */
[----:B------:R-:W-:Y:S01]  /*0530*/  LOP3.LUT R15, R15, 0x3e, R2, 0xf8, !PT ;  /* 0x0000003e0f0f7812 */ /* 0x000fe200078ef802 */
[----:B------:R0:W-:Y:S01]  /*0540*/  STS [R5], R24 ;  /* 0x0000001805007388 */ /* 0x0001e20000000800 */
[----:B------:R-:W-:-:S03]  /*0550*/  SGXT.U32 R2, R4, 0x2 ;  /* 0x000000020402781a */ /* 0x000fc60000000000 */
[----:B------:R0:W-:Y:S01]  /*0560*/  STS [R18+0x108], R25 ;  /* 0x0001081912007388 */ /* 0x0001e20000000800 */
[----:B------:R-:W-:Y:S01]  /*0570*/  LOP3.LUT R0, R2, UR4, RZ, 0xfc, !PT ;  /* 0x0000000402007c12 */ /* 0x000fe2000f8efcff */
[----:B------:R-:W-:Y:S03]  /*0580*/  BAR.SYNC.DEFER_BLOCKING 0x0 ;  /* 0x0000000000007b1d */ /* 0x000fe60000010000 */
[----:B------:R-:W-:Y:S02]  /*0590*/  ISETP.GE.AND P0, PT, R0, 0x200, PT ;  /* 0x000002000000780c */ /* 0x000fe40003f06270 */
[----:B------:R-:W-:Y:S02]  /*05a0*/  SHF.R.U32.HI R2, RZ, 0x2, R14 ;  /* 0x00000002ff027819 */ /* 0x000fe4000001160e */
[----:B------:R-:W-:Y:S01]  /*05b0*/  ISETP.LT.AND P0, PT, R15, 0x40, !P0 ;  /* 0x000000400f00780c */ /* 0x000fe20004701270 */
[----:B------:R-:W-:Y:S01]  /*05c0*/  IMAD.SHL.U32 R14, R14, 0x8, RZ ;  /* 0x000000080e0e7824 */ /* 0x000fe200078e00ff */
[----:B------:R-:W-:-:S04]  /*05d0*/  LOP3.LUT R2, R2, 0x18, RZ, 0xc0, !PT ;  /* 0x0000001802027812 */ /* 0x000fc800078ec0ff */
[----:B------:R-:W-:-:S04]  /*05e0*/  LOP3.LUT R3, R14, 0x3f8, RZ, 0xc0, !PT ;  /* 0x000003f80e037812 */ /* 0x000fc800078ec0ff */
[----:B------:R-:W-:-:S03]  /*05f0*/  IADD3 R7, R3, UR5, R2 ;  /* 0x0000000503077c10 */ /* 0x000fc6000fffe002 */
[----:B0-----:R-:W-:Y:S05]  /*0600*/  @!P0 EXIT ;  /* 0x000000000000894d */ /* 0x001fea0003800000 */
[----:B------:R-:W0:Y:S01]  /*0610*/  LDS.64 R8, [R7] ;  /* 0x0000000007087984 */ /* 0x000e220000000a00 */
[----:B------:R-:W-:Y:S01]  /*0620*/  SHF.R.S32.HI R4, RZ, 0x1f, R15 ;  /* 0x0000001fff047819 */ /* 0x000fe2000001140f */
[----:B------:R-:W1:Y:S03]  /*0630*/  LDC.64 R2, c[0x0][0x240] ;  /* 0x00009000ff027b82 */ /* 0x000e660000000a00 */
[----:B------:R-:W-:-:S04]  /*0640*/  LEA.HI R4, R4, R15, RZ, 0x4 ;  /* 0x0000000f04047211 */ /* 0x000fc800078f20ff */
[C---:B------:R-:W-:Y:S01]  /*0650*/  LOP3.LUT R6, R4.reuse, 0xfffffff0, RZ, 0xc0, !PT ;  /* 0xfffffff004067812 */ /* 0x040fe200078ec0ff */
[----:B------:R-:W-:-:S04]  /*0660*/  IMAD.SHL.U32 R4, R4, 0x200, RZ ;  /* 0x0000020004047824 */ /* 0x000fc800078e00ff */
[----:B------:R-:W-:Y:S01]  /*0670*/  IMAD.IADD R15, R15, 0x1, -R6 ;  /* 0x000000010f0f7824 */ /* 0x000fe200078e0a06 */
[----:B------:R-:W-:-:S04]  /*0680*/  LOP3.LUT R4, R4, 0xffffe000, RZ, 0xc0, !PT ;  /* 0xffffe00004047812 */ /* 0x000fc800078ec0ff */
[----:B------:R-:W-:-:S05]  /*0690*/  LEA R15, R0, R15, 0x4 ;  /* 0x0000000f000f7211 */ /* 0x000fca00078e20ff */
[----:B------:R-:W-:-:S04]  /*06a0*/  IMAD.IADD R15, R15, 0x1, R4 ;  /* 0x000000010f0f7824 */ /* 0x000fc800078e0204 */
[----:B-1----:R-:W-:-:S05]  /*06b0*/  IMAD.WIDE R2, R15, 0x4, R2 ;  /* 0x000000040f027825 */ /* 0x002fca00078e0202 */
[----:B0-----:R-:W-:Y:S01]  /*06c0*/  STG.E.64 desc[UR8][R2.64], R8 ;  /* 0x0000000802007986 */ /* 0x001fe2000c101b08 */
[----:B------:R-:W-:Y:S05]  /*06d0*/  EXIT ;  /* 0x000000000000794d */ /* 0x000fea0003800000 */
.L_x_0:
[----:B------:R-:W-:-:S00]  /*06e0*/  BRA `(.L_x_0) ;  /* 0xfffffffc00fc7947 */ /* 0x000fc0000383ffff */
[----:B------:R-:W-:-:S00]  /*06f0*/  NOP ;  /* 0x0000000000007918 */ /* 0x000fc00000000000 */
        /* <DEDUP_REMOVED lines=8> */
.L_x_1:


//--------------------- .nv.global.init           --------------------------
	.section	.nv.global.init,"aw",@progbits
.nv.global.init:
	.type		_$_str,@object
	.size		_$_str,(_$_str_$_2 - _$_str)
_$_str:
        /*0000*/ 	.byte	0x5f, 0x5f, 0x43, 0x55, 0x44, 0x41, 0x5f, 0x46, 0x54, 0x5a, 0x00
	.type		_$_str_$_2,@object
	.size		_$_str_$_2,(.L_1 - _$_str_$_2)
_$_str_$_2:
        /*000b*/ 	.byte	0x5f, 0x5f, 0x43, 0x55, 0x44, 0x41, 0x5f, 0x50, 0x52, 0x45, 0x43, 0x5f, 0x53, 0x51, 0x52, 0x54
        /*001b*/ 	.byte	0x00
.L_1:


//--------------------- .nv.shared.triton_poi_fused__native_batch_norm_legit_no_training_add_leaky_relu_25 --------------------------
	.section	.nv.shared.triton_poi_fused__native_batch_norm_legit_no_training_add_leaky_relu_25,"aw",@nobits
	.sectionflags	@""
	.align	16
	.zero		1024


//--------------------- .nv.constant0.triton_poi_fused__native_batch_norm_legit_no_training_add_leaky_relu_25 --------------------------
	.section	.nv.constant0.triton_poi_fused__native_batch_norm_legit_no_training_add_leaky_relu_25,"a",@progbits
	.sectionflags	@""
	.align	4
.nv.constant0.triton_poi_fused__native_batch_norm_legit_no_training_add_leaky_relu_25:
	.zero		592
